//
// Generated by NVIDIA NVVM Compiler
//
// Compiler Build ID: CL-36424714
// Cuda compilation tools, release 13.0, V13.0.88
// Based on NVVM 20.0.0
//

.version 9.0
.target sm_100
.address_size 64

	// .globl	_Z4gemmPdS_S_jjjj

.visible .entry _Z4gemmPdS_S_jjjj(
	.param .u64 .ptr .align 1 _Z4gemmPdS_S_jjjj_param_0,
	.param .u64 .ptr .align 1 _Z4gemmPdS_S_jjjj_param_1,
	.param .u64 .ptr .align 1 _Z4gemmPdS_S_jjjj_param_2,
	.param .u32 _Z4gemmPdS_S_jjjj_param_3,
	.param .u32 _Z4gemmPdS_S_jjjj_param_4,
	.param .u32 _Z4gemmPdS_S_jjjj_param_5,
	.param .u32 _Z4gemmPdS_S_jjjj_param_6
)
{
	.reg .pred 	%p<13>;
	.reg .b32 	%r<95>;
	.reg .b64 	%rd<70>;
	.reg .b64 	%fd<68>;

	ld.param.u64 	%rd4, [_Z4gemmPdS_S_jjjj_param_0];
	ld.param.u64 	%rd5, [_Z4gemmPdS_S_jjjj_param_1];
	ld.param.u32 	%r47, [_Z4gemmPdS_S_jjjj_param_3];
	ld.param.u32 	%r44, [_Z4gemmPdS_S_jjjj_param_4];
	ld.param.u32 	%r45, [_Z4gemmPdS_S_jjjj_param_5];
	ld.param.u32 	%r48, [_Z4gemmPdS_S_jjjj_param_6];
	cvta.to.global.u64 	%rd1, %rd5;
	cvta.to.global.u64 	%rd2, %rd4;
	mov.u32 	%r49, %ctaid.x;
	mov.u32 	%r50, %ntid.x;
	mov.u32 	%r51, %tid.x;
	mad.lo.s32 	%r1, %r49, %r50, %r51;
	mov.u32 	%r52, %ctaid.y;
	mov.u32 	%r53, %ntid.y;
	mul.lo.s32 	%r2, %r52, %r53;
	mov.u32 	%r3, %tid.y;
	add.s32 	%r54, %r2, %r3;
	setp.ge.u32 	%p1, %r1, %r47;
	setp.ge.u32 	%p2, %r54, %r48;
	or.pred  	%p3, %p1, %p2;
	@%p3 bra 	$L__BB0_14;
	setp.eq.s32 	%p4, %r45, 0;
	mov.f64 	%fd67, 0d0000000000000000;
	@%p4 bra 	$L__BB0_13;
	mul.lo.s32 	%r5, %r44, %r1;
	and.b32  	%r6, %r45, 7;
	setp.lt.u32 	%p5, %r45, 8;
	mov.f64 	%fd67, 0d0000000000000000;
	mov.b32 	%r93, 0;
	@%p5 bra 	$L__BB0_5;
	and.b32  	%r93, %r45, -8;
	neg.s32 	%r91, %r93;
	add.s32 	%r56, %r3, %r48;
	add.s32 	%r90, %r56, %r2;
	shl.b32 	%r10, %r48, 3;
	shl.b32 	%r57, %r48, 1;
	add.s32 	%r89, %r54, %r57;
	mad.lo.s32 	%r88, %r48, 3, %r54;
	shl.b32 	%r58, %r48, 2;
	add.s32 	%r87, %r54, %r58;
	mad.lo.s32 	%r86, %r48, 5, %r54;
	mad.lo.s32 	%r85, %r48, 6, %r54;
	mad.lo.s32 	%r84, %r48, 7, %r54;
	add.s32 	%r82, %r5, 3;
	mov.f64 	%fd67, 0d0000000000000000;
	mov.u32 	%r83, %r54;
$L__BB0_4:
	.pragma "nounroll";
	add.s32 	%r59, %r82, -3;
	mul.wide.u32 	%rd6, %r59, 8;
	add.s64 	%rd7, %rd2, %rd6;
	ld.global.f64 	%fd17, [%rd7];
	mul.wide.u32 	%rd8, %r83, 8;
	add.s64 	%rd9, %rd1, %rd8;
	ld.global.f64 	%fd18, [%rd9];
	fma.rn.f64 	%fd19, %fd17, %fd18, %fd67;
	add.s32 	%r60, %r82, -2;
	mul.wide.u32 	%rd10, %r60, 8;
	add.s64 	%rd11, %rd2, %rd10;
	ld.global.f64 	%fd20, [%rd11];
	mul.wide.u32 	%rd12, %r90, 8;
	add.s64 	%rd13, %rd1, %rd12;
	ld.global.f64 	%fd21, [%rd13];
	fma.rn.f64 	%fd22, %fd20, %fd21, %fd19;
	add.s32 	%r61, %r82, -1;
	mul.wide.u32 	%rd14, %r61, 8;
	add.s64 	%rd15, %rd2, %rd14;
	ld.global.f64 	%fd23, [%rd15];
	mul.wide.u32 	%rd16, %r89, 8;
	add.s64 	%rd17, %rd1, %rd16;
	ld.global.f64 	%fd24, [%rd17];
	fma.rn.f64 	%fd25, %fd23, %fd24, %fd22;
	add.s32 	%r62, %r82, 4;
	mul.wide.u32 	%rd18, %r82, 8;
	add.s64 	%rd19, %rd2, %rd18;
	ld.global.f64 	%fd26, [%rd19];
	mul.wide.u32 	%rd20, %r88, 8;
	add.s64 	%rd21, %rd1, %rd20;
	ld.global.f64 	%fd27, [%rd21];
	fma.rn.f64 	%fd28, %fd26, %fd27, %fd25;
	add.s32 	%r63, %r82, 1;
	mul.wide.u32 	%rd22, %r63, 8;
	add.s64 	%rd23, %rd2, %rd22;
	ld.global.f64 	%fd29, [%rd23];
	mul.wide.u32 	%rd24, %r87, 8;
	add.s64 	%rd25, %rd1, %rd24;
	ld.global.f64 	%fd30, [%rd25];
	fma.rn.f64 	%fd31, %fd29, %fd30, %fd28;
	add.s32 	%r64, %r82, 2;
	mul.wide.u32 	%rd26, %r64, 8;
	add.s64 	%rd27, %rd2, %rd26;
	ld.global.f64 	%fd32, [%rd27];
	mul.wide.u32 	%rd28, %r86, 8;
	add.s64 	%rd29, %rd1, %rd28;
	ld.global.f64 	%fd33, [%rd29];
	fma.rn.f64 	%fd34, %fd32, %fd33, %fd31;
	add.s32 	%r65, %r82, 3;
	mul.wide.u32 	%rd30, %r65, 8;
	add.s64 	%rd31, %rd2, %rd30;
	ld.global.f64 	%fd35, [%rd31];
	mul.wide.u32 	%rd32, %r85, 8;
	add.s64 	%rd33, %rd1, %rd32;
	ld.global.f64 	%fd36, [%rd33];
	fma.rn.f64 	%fd37, %fd35, %fd36, %fd34;
	mul.wide.u32 	%rd34, %r62, 8;
	add.s64 	%rd35, %rd2, %rd34;
	ld.global.f64 	%fd38, [%rd35];
	mul.wide.u32 	%rd36, %r84, 8;
	add.s64 	%rd37, %rd1, %rd36;
	ld.global.f64 	%fd39, [%rd37];
	fma.rn.f64 	%fd67, %fd38, %fd39, %fd37;
	add.s32 	%r91, %r91, 8;
	add.s32 	%r90, %r90, %r10;
	add.s32 	%r89, %r89, %r10;
	add.s32 	%r88, %r88, %r10;
	add.s32 	%r87, %r87, %r10;
	add.s32 	%r86, %r86, %r10;
	add.s32 	%r85, %r85, %r10;
	add.s32 	%r84, %r84, %r10;
	add.s32 	%r83, %r83, %r10;
	add.s32 	%r82, %r82, 8;
	setp.ne.s32 	%p6, %r91, 0;
	@%p6 bra 	$L__BB0_4;
$L__BB0_5:
	setp.eq.s32 	%p7, %r6, 0;
	@%p7 bra 	$L__BB0_13;
	and.b32  	%r39, %r45, 3;
	setp.lt.u32 	%p8, %r6, 4;
	@%p8 bra 	$L__BB0_8;
	add.s32 	%r66, %r93, %r5;
	mul.wide.u32 	%rd38, %r66, 8;
	add.s64 	%rd39, %rd2, %rd38;
	ld.global.f64 	%fd41, [%rd39];
	mad.lo.s32 	%r67, %r93, %r48, %r54;
	mul.wide.u32 	%rd40, %r67, 8;
	add.s64 	%rd41, %rd1, %rd40;
	ld.global.f64 	%fd42, [%rd41];
	fma.rn.f64 	%fd43, %fd41, %fd42, %fd67;
	add.s32 	%r68, %r66, 1;
	mul.wide.u32 	%rd42, %r68, 8;
	add.s64 	%rd43, %rd2, %rd42;
	ld.global.f64 	%fd44, [%rd43];
	add.s32 	%r69, %r67, %r48;
	mul.wide.u32 	%rd44, %r69, 8;
	add.s64 	%rd45, %rd1, %rd44;
	ld.global.f64 	%fd45, [%rd45];
	fma.rn.f64 	%fd46, %fd44, %fd45, %fd43;
	add.s32 	%r70, %r66, 2;
	mul.wide.u32 	%rd46, %r70, 8;
	add.s64 	%rd47, %rd2, %rd46;
	ld.global.f64 	%fd47, [%rd47];
	add.s32 	%r71, %r69, %r48;
	mul.wide.u32 	%rd48, %r71, 8;
	add.s64 	%rd49, %rd1, %rd48;
	ld.global.f64 	%fd48, [%rd49];
	fma.rn.f64 	%fd49, %fd47, %fd48, %fd46;
	add.s32 	%r72, %r66, 3;
	mul.wide.u32 	%rd50, %r72, 8;
	add.s64 	%rd51, %rd2, %rd50;
	ld.global.f64 	%fd50, [%rd51];
	add.s32 	%r73, %r71, %r48;
	mul.wide.u32 	%rd52, %r73, 8;
	add.s64 	%rd53, %rd1, %rd52;
	ld.global.f64 	%fd51, [%rd53];
	fma.rn.f64 	%fd67, %fd50, %fd51, %fd49;
	add.s32 	%r93, %r93, 4;
$L__BB0_8:
	setp.eq.s32 	%p9, %r39, 0;
	@%p9 bra 	$L__BB0_13;
	setp.eq.s32 	%p10, %r39, 1;
	@%p10 bra 	$L__BB0_11;
	add.s32 	%r74, %r93, %r5;
	mul.wide.u32 	%rd54, %r74, 8;
	add.s64 	%rd55, %rd2, %rd54;
	ld.global.f64 	%fd53, [%rd55];
	mad.lo.s32 	%r75, %r93, %r48, %r54;
	mul.wide.u32 	%rd56, %r75, 8;
	add.s64 	%rd57, %rd1, %rd56;
	ld.global.f64 	%fd54, [%rd57];
	fma.rn.f64 	%fd55, %fd53, %fd54, %fd67;
	add.s32 	%r76, %r74, 1;
	mul.wide.u32 	%rd58, %r76, 8;
	add.s64 	%rd59, %rd2, %rd58;
	ld.global.f64 	%fd56, [%rd59];
	add.s32 	%r77, %r75, %r48;
	mul.wide.u32 	%rd60, %r77, 8;
	add.s64 	%rd61, %rd1, %rd60;
	ld.global.f64 	%fd57, [%rd61];
	fma.rn.f64 	%fd67, %fd56, %fd57, %fd55;
	add.s32 	%r93, %r93, 2;
$L__BB0_11:
	and.b32  	%r78, %r45, 1;
	setp.eq.b32 	%p11, %r78, 1;
	not.pred 	%p12, %p11;
	@%p12 bra 	$L__BB0_13;
	add.s32 	%r79, %r93, %r5;
	mul.wide.u32 	%rd62, %r79, 8;
	add.s64 	%rd63, %rd2, %rd62;
	ld.global.f64 	%fd58, [%rd63];
	mad.lo.s32 	%r80, %r93, %r48, %r54;
	mul.wide.u32 	%rd64, %r80, 8;
	add.s64 	%rd65, %rd1, %rd64;
	ld.global.f64 	%fd59, [%rd65];
	fma.rn.f64 	%fd67, %fd58, %fd59, %fd67;
$L__BB0_13:
	ld.param.u64 	%rd69, [_Z4gemmPdS_S_jjjj_param_2];
	mad.lo.s32 	%r81, %r48, %r1, %r54;
	cvta.to.global.u64 	%rd66, %rd69;
	mul.wide.u32 	%rd67, %r81, 8;
	add.s64 	%rd68, %rd66, %rd67;
	st.global.f64 	[%rd68], %fd67;
$L__BB0_14:
	ret;

}


// ===== COMPILED SASS (sm_100) =====

	.target	sm_100

	.elftype	@"ET_EXEC"


//--------------------- .note.nv.tkinfo           --------------------------
	.section	.note.nv.tkinfo,"",@"SHT_NOTE"
	.sectionflags	@"SHF_NOTE_NV_TKINFO"
	.tkinfo
        /*0018*/ 	.word	0x00000002
        /*0030*/ 	.string	""
        /*0030*/ 	.string	"ptxas"
        /*0030*/ 	.string	"Cuda compilation tools, release 13.0, V13.0.88"
        /*0030*/ 	.string	"Build cuda_13.0.r13.0/compiler.36424714_0"
        /*0030*/ 	.string	"-arch sm_100 -m 64 "



//--------------------- .note.nv.cuinfo           --------------------------
	.section	.note.nv.cuinfo,"",@"SHT_NOTE"
	.sectionflags	@"SHF_NOTE_NV_CUINFO"
        /*0018*/ 	.short	0x0002
        /*001a*/ 	.short	0x0064
        /*001c*/ 	.short	0x0082
	.zero		2


//--------------------- .nv.info                  --------------------------
	.section	.nv.info,"",@"SHT_CUDA_INFO"
	.align	4


	//----- nvinfo : EIATTR_REGCOUNT
	.align		4
        /*0000*/ 	.byte	0x04, 0x2f
        /*0002*/ 	.short	(.L_1 - .L_0)
	.align		4
.L_0:
        /*0004*/ 	.word	index@(_Z4gemmPdS_S_jjjj)
        /*0008*/ 	.word	0x00000020


	//----- nvinfo : EIATTR_FRAME_SIZE
	.align		4
.L_1:
        /*000c*/ 	.byte	0x04, 0x11
        /*000e*/ 	.short	(.L_3 - .L_2)
	.align		4
.L_2:
        /*0010*/ 	.word	index@(_Z4gemmPdS_S_jjjj)
        /*0014*/ 	.word	0x00000000


	//----- nvinfo : EIATTR_MIN_STACK_SIZE
	.align		4
.L_3:
        /*0018*/ 	.byte	0x04, 0x12
        /*001a*/ 	.short	(.L_5 - .L_4)
	.align		4
.L_4:
        /*001c*/ 	.word	index@(_Z4gemmPdS_S_jjjj)
        /*0020*/ 	.word	0x00000000
.L_5:


//--------------------- .nv.compat                --------------------------
	.section	.nv.compat,"",@"SHT_CUDA_COMPAT_INFO"
	.align	4
        /*0000*/ 	.byte	0x02, 0x09, 0x00, 0x00, 0x02, 0x02, 0x01, 0x00, 0x02, 0x05, 0x05, 0x00, 0x03, 0x07, 0x01, 0x01
        /*0010*/ 	.byte	0x02, 0x03, 0x00, 0x00, 0x02, 0x06, 0x01, 0x00, 0x04, 0x0b, 0x08, 0x00, 0x01, 0x00, 0x00, 0x00
        /*0020*/ 	.byte	0x00, 0x00, 0x00, 0x00


//--------------------- .nv.info._Z4gemmPdS_S_jjjj --------------------------
	.section	.nv.info._Z4gemmPdS_S_jjjj,"",@"SHT_CUDA_INFO"
	.sectionflags	@""
	.align	4


	//----- nvinfo : EIATTR_CUDA_API_VERSION
	.align		4
        /*0000*/ 	.byte	0x04, 0x37
        /*0002*/ 	.short	(.L_7 - .L_6)
.L_6:
        /*0004*/ 	.word	0x00000082


	//----- nvinfo : EIATTR_KPARAM_INFO
	.align		4
.L_7:
        /*0008*/ 	.byte	0x04, 0x17
        /*000a*/ 	.short	(.L_9 - .L_8)
.L_8:
        /*000c*/ 	.word	0x00000000
        /*0010*/ 	.short	0x0006
        /*0012*/ 	.short	0x0024
        /*0014*/ 	.byte	0x00, 0xf0, 0x11, 0x00


	//----- nvinfo : EIATTR_KPARAM_INFO
	.align		4
.L_9:
        /*0018*/ 	.byte	0x04, 0x17
        /*001a*/ 	.short	(.L_11 - .L_10)
.L_10:
        /*001c*/ 	.word	0x00000000
        /*0020*/ 	.short	0x0005
        /*0022*/ 	.short	0x0020
        /*0024*/ 	.byte	0x00, 0xf0, 0x11, 0x00


	//----- nvinfo : EIATTR_KPARAM_INFO
	.align		4
.L_11:
        /*0028*/ 	.byte	0x04, 0x17
        /*002a*/ 	.short	(.L_13 - .L_12)
.L_12:
        /*002c*/ 	.word	0x00000000
        /*0030*/ 	.short	0x0004
        /*0032*/ 	.short	0x001c
        /*0034*/ 	.byte	0x00, 0xf0, 0x11, 0x00


	//----- nvinfo : EIATTR_KPARAM_INFO
	.align		4
.L_13:
        /*0038*/ 	.byte	0x04, 0x17
        /*003a*/ 	.short	(.L_15 - .L_14)
.L_14:
        /*003c*/ 	.word	0x00000000
        /*0040*/ 	.short	0x0003
        /*0042*/ 	.short	0x0018
        /*0044*/ 	.byte	0x00, 0xf0, 0x11, 0x00


	//----- nvinfo : EIATTR_KPARAM_INFO
	.align		4
.L_15:
        /*0048*/ 	.byte	0x04, 0x17
        /*004a*/ 	.short	(.L_17 - .L_16)
.L_16:
        /*004c*/ 	.word	0x00000000
        /*0050*/ 	.short	0x0002
        /*0052*/ 	.short	0x0010
        /*0054*/ 	.byte	0x00, 0xf5, 0x21, 0x00


	//----- nvinfo : EIATTR_KPARAM_INFO
	.align		4
.L_17:
        /*0058*/ 	.byte	0x04, 0x17
        /*005a*/ 	.short	(.L_19 - .L_18)
.L_18:
        /*005c*/ 	.word	0x00000000
        /*0060*/ 	.short	0x0001
        /*0062*/ 	.short	0x0008
        /*0064*/ 	.byte	0x00, 0xf5, 0x21, 0x00


	//----- nvinfo : EIATTR_KPARAM_INFO
	.align		4
.L_19:
        /*0068*/ 	.byte	0x04, 0x17
        /*006a*/ 	.short	(.L_21 - .L_20)
.L_20:
        /*006c*/ 	.word	0x00000000
        /*0070*/ 	.short	0x0000
        /*0072*/ 	.short	0x0000
        /*0074*/ 	.byte	0x00, 0xf5, 0x21, 0x00


	//----- nvinfo : EIATTR_SPARSE_MMA_MASK
	.align		4
.L_21:
        /*0078*/ 	.byte	0x03, 0x50
        /*007a*/ 	.short	0x0000


	//----- nvinfo : EIATTR_MAXREG_COUNT
	.align		4
        /*007c*/ 	.byte	0x03, 0x1b
        /*007e*/ 	.short	0x00ff


	//----- nvinfo : EIATTR_MERCURY_ISA_VERSION
	.align		4
        /*0080*/ 	.byte	0x03, 0x5f
        /*0082*/ 	.short	0x0101


	//----- nvinfo : EIATTR_VRC_CTA_INIT_COUNT
	.align		4
        /*0084*/ 	.byte	0x02, 0x4a
	.zero		1
	.zero		1


	//----- nvinfo : EIATTR_EXIT_INSTR_OFFSETS
	.align		4
        /*0088*/ 	.byte	0x04, 0x1c
        /*008a*/ 	.short	(.L_23 - .L_22)


	//   ....[0]....
.L_22:
        /*008c*/ 	.word	0x000000e0


	//   ....[1]....
        /*0090*/ 	.word	0x00000ad0


	//----- nvinfo : EIATTR_CBANK_PARAM_SIZE
	.align		4
.L_23:
        /*0094*/ 	.byte	0x03, 0x19
        /*0096*/ 	.short	0x0028


	//----- nvinfo : EIATTR_PARAM_CBANK
	.align		4
        /*0098*/ 	.byte	0x04, 0x0a
        /*009a*/ 	.short	(.L_25 - .L_24)
	.align		4
.L_24:
        /*009c*/ 	.word	index@(.nv.constant0._Z4gemmPdS_S_jjjj)
        /*00a0*/ 	.short	0x0380
        /*00a2*/ 	.short	0x0028


	//----- nvinfo : EIATTR_SW_WAR
	.align		4
.L_25:
        /*00a4*/ 	.byte	0x04, 0x36
        /*00a6*/ 	.short	(.L_27 - .L_26)
.L_26:
        /*00a8*/ 	.word	0x00000008
.L_27:


//--------------------- .nv.callgraph             --------------------------
	.section	.nv.callgraph,"",@"SHT_CUDA_CALLGRAPH"
	.align	4
	.sectionentsize	8
	.align		4
        /*0000*/ 	.word	0x00000000
	.align		4
        /*0004*/ 	.word	0xffffffff
	.align		4
        /*0008*/ 	.word	0x00000000
	.align		4
        /*000c*/ 	.word	0xfffffffe
	.align		4
        /*0010*/ 	.word	0x00000000
	.align		4
        /*0014*/ 	.word	0xfffffffd
	.align		4
        /*0018*/ 	.word	0x00000000
	.align		4
        /*001c*/ 	.word	0xfffffffc


//--------------------- .text._Z4gemmPdS_S_jjjj   --------------------------
	.section	.text._Z4gemmPdS_S_jjjj,"ax",@progbits
	.align	128
        .global         _Z4gemmPdS_S_jjjj
        .type           _Z4gemmPdS_S_jjjj,@function
        .size           _Z4gemmPdS_S_jjjj,(.L_x_5 - _Z4gemmPdS_S_jjjj)
        .other          _Z4gemmPdS_S_jjjj,@"STO_CUDA_ENTRY STV_DEFAULT"
_Z4gemmPdS_S_jjjj:
.text._Z4gemmPdS_S_jjjj:
[----:B------:R-:W-:Y:S01]  /*0000*/  LDC R1, c[0x0][0x37c] ;  /* 0x0000df00ff017b82 */ /* 0x000fe20000000800 */
[----:B------:R-:W0:Y:S07]  /*0010*/  S2R R9, SR_TID.Y ;  /* 0x0000000000097919 */ /* 0x000e2e0000002200 */
[----:B------:R-:W1:Y:S01]  /*0020*/  S2UR UR4, SR_CTAID.Y ;  /* 0x00000000000479c3 */ /* 0x000e620000002600 */
[----:B------:R-:W2:Y:S01]  /*0030*/  LDCU UR7, c[0x0][0x398] ;  /* 0x00007300ff0777ac */ /* 0x000ea20008000800 */
[----:B------:R-:W3:Y:S06]  /*0040*/  S2R R5, SR_TID.X ;  /* 0x0000000000057919 */ /* 0x000eec0000002100 */
[----:B------:R-:W3:Y:S01]  /*0050*/  LDC R2, c[0x0][0x360] ;  /* 0x0000d800ff027b82 */ /* 0x000ee20000000800 */
[----:B------:R-:W1:Y:S07]  /*0060*/  LDCU UR5, c[0x0][0x364] ;  /* 0x00006c80ff0577ac */ /* 0x000e6e0008000800 */
[----:B------:R-:W3:Y:S08]  /*0070*/  S2UR UR6, SR_CTAID.X ;  /* 0x00000000000679c3 */ /* 0x000ef00000002500 */
[----:B------:R-:W4:Y:S01]  /*0080*/  LDC R0, c[0x0][0x3a4] ;  /* 0x0000e900ff007b82 */ /* 0x000f220000000800 */
[----:B-1----:R-:W-:-:S06]  /*0090*/  UIMAD UR4, UR4, UR5, URZ ;  /* 0x00000005040472a4 */ /* 0x002fcc000f8e02ff */
[----:B0-----:R-:W-:Y:S01]  /*00a0*/  IADD3 R3, PT, PT, R9, UR4, RZ ;  /* 0x0000000409037c10 */ /* 0x001fe2000fffe0ff */
[----:B---3--:R-:W-:-:S03]  /*00b0*/  IMAD R2, R2, UR6, R5 ;  /* 0x0000000602027c24 */ /* 0x008fc6000f8e0205 */
[----:B----4-:R-:W-:-:S04]  /*00c0*/  ISETP.GE.U32.AND P0, PT, R3, R0, PT ;  /* 0x000000000300720c */ /* 0x010fc80003f06070 */
[----:B--2---:R-:W-:-:S13]  /*00d0*/  ISETP.GE.U32.OR P0, PT, R2, UR7, P0 ;  /* 0x0000000702007c0c */ /* 0x004fda0008706470 */
[----:B------:R-:W-:Y:S05]  /*00e0*/  @P0 EXIT ;  /* 0x000000000000094d */ /* 0x000fea0003800000 */
[----:B------:R-:W0:Y:S01]  /*00f0*/  LDC R4, c[0x0][0x3a0] ;  /* 0x0000e800ff047b82 */ /* 0x000e220000000800 */
[----:B------:R-:W1:Y:S01]  /*0100*/  LDCU.64 UR6, c[0x0][0x358] ;  /* 0x00006b00ff0677ac */ /* 0x000e620008000a00 */
[----:B------:R-:W-:Y:S02]  /*0110*/  CS2R R18, SRZ ;  /* 0x0000000000127805 */ /* 0x000fe4000001ff00 */
[----:B0-----:R-:W-:-:S13]  /*0120*/  ISETP.NE.AND P0, PT, R4, RZ, PT ;  /* 0x000000ff0400720c */ /* 0x001fda0003f05270 */
[----:B-1----:R-:W-:Y:S05]  /*0130*/  @!P0 BRA `(.L_x_0) ;  /* 0x0000000800548947 */ /* 0x002fea0003800000 */
[C---:B------:R-:W-:Y:S01]  /*0140*/  ISETP.GE.U32.AND P1, PT, R4.reuse, 0x8, PT ;  /* 0x000000080400780c */ /* 0x040fe20003f26070 */
[----:B------:R-:W-:Y:S01]  /*0150*/  HFMA2 R7, -RZ, RZ, 0, 0 ;  /* 0x00000000ff077431 */ /* 0x000fe200000001ff */
[----:B------:R-:W-:Y:S02]  /*0160*/  LOP3.LUT R6, R4, 0x7, RZ, 0xc0, !PT ;  /* 0x0000000704067812 */ /* 0x000fe400078ec0ff */
[----:B------:R-:W-:Y:S02]  /*0170*/  CS2R R18, SRZ ;  /* 0x0000000000127805 */ /* 0x000fe4000001ff00 */
[----:B------:R-:W-:-:S07]  /*0180*/  ISETP.NE.AND P0, PT, R6, RZ, PT ;  /* 0x000000ff0600720c */ /* 0x000fce0003f05270 */
[----:B------:R-:W-:Y:S06]  /*0190*/  @!P1 BRA `(.L_x_1) ;  /* 0x0000000400289947 */ /* 0x000fec0003800000 */
[----:B------:R-:W0:Y:S01]  /*01a0*/  LDC R13, c[0x0][0x39c] ;  /* 0x0000e700ff0d7b82 */ /* 0x000e220000000800 */
[----:B------:R-:W-:Y:S01]  /*01b0*/  LOP3.LUT R7, R4, 0xfffffff8, RZ, 0xc0, !PT ;  /* 0xfffffff804077812 */ /* 0x000fe200078ec0ff */
[C---:B------:R-:W-:Y:S01]  /*01c0*/  IMAD R11, R0.reuse, 0x3, R3 ;  /* 0x00000003000b7824 */ /* 0x040fe200078e0203 */
[C---:B------:R-:W-:Y:S01]  /*01d0*/  IADD3 R5, PT, PT, R0.reuse, UR4, R9 ;  /* 0x0000000400057c10 */ /* 0x040fe2000fffe009 */
[C-C-:B------:R-:W-:Y:S01]  /*01e0*/  IMAD R25, R0.reuse, 0x5, R3.reuse ;  /* 0x0000000500197824 */ /* 0x140fe200078e0203 */
[CC--:B------:R-:W-:Y:S01]  /*01f0*/  LEA R9, R0.reuse, R3.reuse, 0x1 ;  /* 0x0000000300097211 */ /* 0x0c0fe200078e08ff */
[C-C-:B------:R-:W-:Y:S01]  /*0200*/  IMAD R27, R0.reuse, 0x6, R3.reuse ;  /* 0x00000006001b7824 */ /* 0x140fe200078e0203 */
[CC--:B------:R-:W-:Y:S01]  /*0210*/  LEA R23, R0.reuse, R3.reuse, 0x2 ;  /* 0x0000000300177211 */ /* 0x0c0fe200078e10ff */
[----:B------:R-:W-:Y:S01]  /*0220*/  IMAD R29, R0, 0x7, R3 ;  /* 0x00000007001d7824 */ /* 0x000fe200078e0203 */
[----:B------:R-:W-:Y:S02]  /*0230*/  MOV R8, R3 ;  /* 0x0000000300087202 */ /* 0x000fe40000000f00 */
[----:B------:R-:W-:-:S02]  /*0240*/  CS2R R18, SRZ ;  /* 0x0000000000127805 */ /* 0x000fc4000001ff00 */
[----:B------:R-:W-:Y:S01]  /*0250*/  IADD3 R22, PT, PT, -R7, RZ, RZ ;  /* 0x000000ff07167210 */ /* 0x000fe20007ffe1ff */
[----:B0-----:R-:W-:-:S07]  /*0260*/  IMAD R10, R2, R13, 0x3 ;  /* 0x00000003020a7424 */ /* 0x001fce00078e020d */
.L_x_2:
[----:B------:R-:W0:Y:S01]  /*0270*/  LDC.64 R12, c[0x0][0x380] ;  /* 0x0000e000ff0c7b82 */ /* 0x000e220000000a00 */
[----:B------:R-:W-:-:S07]  /*0280*/  IADD3 R17, PT, PT, R10, -0x3, RZ ;  /* 0xfffffffd0a117810 */ /* 0x000fce0007ffe0ff */
[----:B------:R-:W1:Y:S01]  /*0290*/  LDC.64 R14, c[0x0][0x388] ;  /* 0x0000e200ff0e7b82 */ /* 0x000e620000000a00 */
[----:B0-----:R-:W-:-:S06]  /*02a0*/  IMAD.WIDE.U32 R16, R17, 0x8, R12 ;  /* 0x0000000811107825 */ /* 0x001fcc00078e000c */
[----:B------:R-:W2:Y:S01]  /*02b0*/  LDG.E.64 R16, desc[UR6][R16.64] ;  /* 0x0000000610107981 */ /* 0x000ea2000c1e1b00 */
[----:B-1----:R-:W-:-:S06]  /*02c0*/  IMAD.WIDE.U32 R20, R8, 0x8, R14 ;  /* 0x0000000808147825 */ /* 0x002fcc00078e000e */
[----:B------:R-:W2:Y:S02]  /*02d0*/  LDG.E.64 R20, desc[UR6][R20.64] ;  /* 0x0000000614147981 */ /* 0x000ea4000c1e1b00 */
[----:B--2---:R-:W-:Y:S01]  /*02e0*/  DFMA R20, R16, R20, R18 ;  /* 0x000000141014722b */ /* 0x004fe20000000012 */
[----:B------:R-:W-:-:S05]  /*02f0*/  IADD3 R19, PT, PT, R10, -0x2, RZ ;  /* 0xfffffffe0a137810 */ /* 0x000fca0007ffe0ff */
[----:B------:R-:W-:-:S04]  /*0300*/  IMAD.WIDE.U32 R16, R19, 0x8, R12 ;  /* 0x0000000813107825 */ /* 0x000fc800078e000c */
[----:B------:R-:W-:Y:S02]  /*0310*/  IMAD.WIDE.U32 R18, R5, 0x8, R14 ;  /* 0x0000000805127825 */ /* 0x000fe400078e000e */
[----:B------:R-:W2:Y:S04]  /*0320*/  LDG.E.64 R16, desc[UR6][R16.64] ;  /* 0x0000000610107981 */ /* 0x000ea8000c1e1b00 */
[----:B------:R-:W2:Y:S01]  /*0330*/  LDG.E.64 R18, desc[UR6][R18.64] ;  /* 0x0000000612127981 */ /* 0x000ea2000c1e1b00 */
[----:B------:R-:W-:Y:S01]  /*0340*/  IADD3 R24, PT, PT, R10, -0x1, RZ ;  /* 0xffffffff0a187810 */ /* 0x000fe20007ffe0ff */
[----:B--2---:R-:W-:-:S04]  /*0350*/  DFMA R18, R16, R18, R20 ;  /* 0x000000121012722b */ /* 0x004fc80000000014 */
[----:B------:R-:W-:-:S04]  /*0360*/  IMAD.WIDE.U32 R16, R24, 0x8, R12 ;  /* 0x0000000818107825 */ /* 0x000fc800078e000c */
[----:B------:R-:W-:Y:S02]  /*0370*/  IMAD.WIDE.U32 R20, R9, 0x8, R14 ;  /* 0x0000000809147825 */ /* 0x000fe400078e000e */
[----:B------:R-:W2:Y:S04]  /*0380*/  LDG.E.64 R16, desc[UR6][R16.64] ;  /* 0x0000000610107981 */ /* 0x000ea8000c1e1b00 */
[----:B------:R-:W2:Y:S02]  /*0390*/  LDG.E.64 R20, desc[UR6][R20.64] ;  /* 0x0000000614147981 */ /* 0x000ea4000c1e1b00 */
[----:B--2---:R-:W-:Y:S01]  /*03a0*/  DFMA R20, R16, R20, R18 ;  /* 0x000000141014722b */ /* 0x004fe20000000012 */
[----:B------:R-:W-:-:S04]  /*03b0*/  IMAD.WIDE.U32 R16, R10, 0x8, R12 ;  /* 0x000000080a107825 */ /* 0x000fc800078e000c */
[----:B------:R-:W-:Y:S02]  /*03c0*/  IMAD.WIDE.U32 R18, R11, 0x8, R14 ;  /* 0x000000080b127825 */ /* 0x000fe400078e000e */
[----:B------:R-:W2:Y:S04]  /*03d0*/  LDG.E.64 R16, desc[UR6][R16.64] ;  /* 0x0000000610107981 */ /* 0x000ea8000c1e1b00 */
[----:B------:R-:W2:Y:S01]  /*03e0*/  LDG.E.64 R18, desc[UR6][R18.64] ;  /* 0x0000000612127981 */ /* 0x000ea2000c1e1b00 */
[----:B------:R-:W-:Y:S01]  /*03f0*/  IADD3 R24, PT, PT, R10, 0x1, RZ ;  /* 0x000000010a187810 */ /* 0x000fe20007ffe0ff */
[----:B--2---:R-:W-:-:S04]  /*0400*/  DFMA R18, R16, R18, R20 ;  /* 0x000000121012722b */ /* 0x004fc80000000014 */
[----:B------:R-:W-:-:S04]  /*0410*/  IMAD.WIDE.U32 R16, R24, 0x8, R12 ;  /* 0x0000000818107825 */ /* 0x000fc800078e000c */
[----:B------:R-:W-:Y:S02]  /*0420*/  IMAD.WIDE.U32 R20, R23, 0x8, R14 ;  /* 0x0000000817147825 */ /* 0x000fe400078e000e */
[----:B------:R-:W2:Y:S04]  /*0430*/  LDG.E.64 R16, desc[UR6][R16.64] ;  /* 0x0000000610107981 */ /* 0x000ea8000c1e1b00 */
[----:B------:R-:W2:Y:S01]  /*0440*/  LDG.E.64 R20, desc[UR6][R20.64] ;  /* 0x0000000614147981 */ /* 0x000ea2000c1e1b00 */
[----:B------:R-:W-:Y:S01]  /*0450*/  VIADD R24, R10, 0x2 ;  /* 0x000000020a187836 */ /* 0x000fe20000000000 */
[----:B--2---:R-:W-:-:S03]  /*0460*/  DFMA R20, R16, R20, R18 ;  /* 0x000000141014722b */ /* 0x004fc60000000012 */
[----:B------:R-:W-:-:S04]  /*0470*/  IMAD.WIDE.U32 R16, R24, 0x8, R12 ;  /* 0x0000000818107825 */ /* 0x000fc800078e000c */
[----:B------:R-:W-:Y:S02]  /*0480*/  IMAD.WIDE.U32 R18, R25, 0x8, R14 ;  /* 0x0000000819127825 */ /* 0x000fe400078e000e */
[----:B------:R-:W2:Y:S04]  /*0490*/  LDG.E.64 R16, desc[UR6][R16.64] ;  /* 0x0000000610107981 */ /* 0x000ea8000c1e1b00 */
[----:B------:R-:W2:Y:S01]  /*04a0*/  LDG.E.64 R18, desc[UR6][R18.64] ;  /* 0x0000000612127981 */ /* 0x000ea2000c1e1b00 */
[----:B------:R-:W-:Y:S01]  /*04b0*/  IADD3 R24, PT, PT, R10, 0x3, RZ ;  /* 0x000000030a187810 */ /* 0x000fe20007ffe0ff */
[----:B--2---:R-:W-:-:S04]  /*04c0*/  DFMA R18, R16, R18, R20 ;  /* 0x000000121012722b */ /* 0x004fc80000000014 */
[----:B------:R-:W-:Y:S01]  /*04d0*/  IMAD.WIDE.U32 R16, R24, 0x8, R12 ;  /* 0x0000000818107825 */ /* 0x000fe200078e000c */
[----:B------:R-:W-:-:S03]  /*04e0*/  IADD3 R24, PT, PT, R10, 0x4, RZ ;  /* 0x000000040a187810 */ /* 0x000fc60007ffe0ff */
[----:B------:R-:W-:Y:S02]  /*04f0*/  IMAD.WIDE.U32 R20, R27, 0x8, R14 ;  /* 0x000000081b147825 */ /* 0x000fe400078e000e */
[----:B------:R-:W2:Y:S02]  /*0500*/  LDG.E.64 R16, desc[UR6][R16.64] ;  /* 0x0000000610107981 */ /* 0x000ea4000c1e1b00 */
[----:B------:R-:W-:Y:S02]  /*0510*/  IMAD.WIDE.U32 R12, R24, 0x8, R12 ;  /* 0x00000008180c7825 */ /* 0x000fe400078e000c */
[----:B------:R-:W2:Y:S02]  /*0520*/  LDG.E.64 R20, desc[UR6][R20.64] ;  /* 0x0000000614147981 */ /* 0x000ea4000c1e1b00 */
[----:B------:R-:W-:Y:S02]  /*0530*/  IMAD.WIDE.U32 R14, R29, 0x8, R14 ;  /* 0x000000081d0e7825 */ /* 0x000fe400078e000e */
[----:B------:R-:W3:Y:S04]  /*0540*/  LDG.E.64 R12, desc[UR6][R12.64] ;  /* 0x000000060c0c7981 */ /* 0x000ee8000c1e1b00 */
[----:B------:R-:W3:Y:S01]  /*0550*/  LDG.E.64 R14, desc[UR6][R14.64] ;  /* 0x000000060e0e7981 */ /* 0x000ee2000c1e1b00 */
[----:B------:R-:W-:-:S04]  /*0560*/  IADD3 R22, PT, PT, R22, 0x8, RZ ;  /* 0x0000000816167810 */ /* 0x000fc80007ffe0ff */
[----:B------:R-:W-:Y:S01]  /*0570*/  ISETP.NE.AND P1, PT, R22, RZ, PT ;  /* 0x000000ff1600720c */ /* 0x000fe20003f25270 */
[----:B------:R-:W-:Y:S01]  /*0580*/  IMAD R11, R0, 0x8, R11 ;  /* 0x00000008000b7824 */ /* 0x000fe200078e020b */
[----:B------:R-:W-:Y:S02]  /*0590*/  IADD3 R10, PT, PT, R10, 0x8, RZ ;  /* 0x000000080a0a7810 */ /* 0x000fe40007ffe0ff */
[C---:B------:R-:W-:Y:S02]  /*05a0*/  LEA R5, R0.reuse, R5, 0x3 ;  /* 0x0000000500057211 */ /* 0x040fe400078e18ff */
[C---:B------:R-:W-:Y:S02]  /*05b0*/  LEA R9, R0.reuse, R9, 0x3 ;  /* 0x0000000900097211 */ /* 0x040fe400078e18ff */
[C---:B------:R-:W-:Y:S02]  /*05c0*/  LEA R23, R0.reuse, R23, 0x3 ;  /* 0x0000001700177211 */ /* 0x040fe400078e18ff */
[----:B------:R-:W-:-:S02]  /*05d0*/  LEA R25, R0, R25, 0x3 ;  /* 0x0000001900197211 */ /* 0x000fc400078e18ff */
[C---:B------:R-:W-:Y:S02]  /*05e0*/  LEA R27, R0.reuse, R27, 0x3 ;  /* 0x0000001b001b7211 */ /* 0x040fe400078e18ff */
[C---:B------:R-:W-:Y:S02]  /*05f0*/  LEA R29, R0.reuse, R29, 0x3 ;  /* 0x0000001d001d7211 */ /* 0x040fe400078e18ff */
[----:B------:R-:W-:Y:S01]  /*0600*/  LEA R8, R0, R8, 0x3 ;  /* 0x0000000800087211 */ /* 0x000fe200078e18ff */
[----:B--2---:R-:W-:-:S08]  /*0610*/  DFMA R18, R16, R20, R18 ;  /* 0x000000141012722b */ /* 0x004fd00000000012 */
[----:B---3--:R-:W-:Y:S01]  /*0620*/  DFMA R18, R12, R14, R18 ;  /* 0x0000000e0c12722b */ /* 0x008fe20000000012 */
[----:B------:R-:W-:Y:S10]  /*0630*/  @P1 BRA `(.L_x_2) ;  /* 0xfffffffc000c1947 */ /* 0x000ff4000383ffff */
.L_x_1:
[----:B------:R-:W-:Y:S05]  /*0640*/  @!P0 BRA `(.L_x_0) ;  /* 0x0000000400108947 */ /* 0x000fea0003800000 */
[----:B------:R-:W-:Y:S02]  /*0650*/  ISETP.GE.U32.AND P0, PT, R6, 0x4, PT ;  /* 0x000000040600780c */ /* 0x000fe40003f06070 */
[----:B------:R-:W-:-:S04]  /*0660*/  LOP3.LUT R5, R4, 0x3, RZ, 0xc0, !PT ;  /* 0x0000000304057812 */ /* 0x000fc800078ec0ff */
[----:B------:R-:W-:-:S07]  /*0670*/  ISETP.NE.AND P1, PT, R5, RZ, PT ;  /* 0x000000ff0500720c */ /* 0x000fce0003f25270 */
[----:B------:R-:W-:Y:S06]  /*0680*/  @!P0 BRA `(.L_x_3) ;  /* 0x0000000000808947 */ /* 0x000fec0003800000 */
[----:B------:R-:W0:Y:S01]  /*0690*/  LDC.64 R24, c[0x0][0x388] ;  /* 0x0000e200ff187b82 */ /* 0x000e220000000a00 */
[----:B------:R-:W1:Y:S01]  /*06a0*/  LDCU UR5, c[0x0][0x39c] ;  /* 0x00007380ff0577ac */ /* 0x000e620008000800 */
[----:B------:R-:W-:-:S05]  /*06b0*/  IMAD R13, R7, R0, R3 ;  /* 0x00000000070d7224 */ /* 0x000fca00078e0203 */
[C---:B------:R-:W-:Y:S01]  /*06c0*/  IADD3 R27, PT, PT, R13.reuse, R0, RZ ;  /* 0x000000000d1b7210 */ /* 0x040fe20007ffe0ff */
[----:B------:R-:W2:Y:S01]  /*06d0*/  LDC.64 R16, c[0x0][0x380] ;  /* 0x0000e000ff107b82 */ /* 0x000ea20000000a00 */
[----:B-1----:R-:W-:Y:S02]  /*06e0*/  IMAD R23, R2, UR5, R7 ;  /* 0x0000000502177c24 */ /* 0x002fe4000f8e0207 */
[----:B0-----:R-:W-:-:S03]  /*06f0*/  IMAD.WIDE.U32 R8, R13, 0x8, R24 ;  /* 0x000000080d087825 */ /* 0x001fc600078e0018 */
[C---:B------:R-:W-:Y:S01]  /*0700*/  IADD3 R15, PT, PT, R23.reuse, 0x1, RZ ;  /* 0x00000001170f7810 */ /* 0x040fe20007ffe0ff */
[----:B--2---:R-:W-:Y:S02]  /*0710*/  IMAD.WIDE.U32 R10, R23, 0x8, R16 ;  /* 0x00000008170a7825 */ /* 0x004fe400078e0010 */
[----:B------:R-:W2:Y:S02]  /*0720*/  LDG.E.64 R8, desc[UR6][R8.64] ;  /* 0x0000000608087981 */ /* 0x000ea4000c1e1b00 */
[C---:B------:R-:W-:Y:S02]  /*0730*/  IMAD.WIDE.U32 R12, R27.reuse, 0x8, R24 ;  /* 0x000000081b0c7825 */ /* 0x040fe400078e0018 */
[----:B------:R-:W2:Y:S01]  /*0740*/  LDG.E.64 R10, desc[UR6][R10.64] ;  /* 0x000000060a0a7981 */ /* 0x000ea2000c1e1b00 */
[----:B------:R-:W-:Y:S01]  /*0750*/  IADD3 R27, PT, PT, R27, R0, RZ ;  /* 0x000000001b1b7210 */ /* 0x000fe20007ffe0ff */
[--C-:B------:R-:W-:Y:S02]  /*0760*/  IMAD.WIDE.U32 R14, R15, 0x8, R16.reuse ;  /* 0x000000080f0e7825 */ /* 0x100fe400078e0010 */
[----:B------:R-:W3:Y:S02]  /*0770*/  LDG.E.64 R12, desc[UR6][R12.64] ;  /* 0x000000060c0c7981 */ /* 0x000ee4000c1e1b00 */
[C---:B------:R-:W-:Y:S01]  /*0780*/  VIADD R21, R23.reuse, 0x2 ;  /* 0x0000000217157836 */ /* 0x040fe20000000000 */
[----:B------:R-:W-:Y:S01]  /*0790*/  IADD3 R23, PT, PT, R23, 0x3, RZ ;  /* 0x0000000317177810 */ /* 0x000fe20007ffe0ff */
[----:B------:R-:W3:Y:S02]  /*07a0*/  LDG.E.64 R14, desc[UR6][R14.64] ;  /* 0x000000060e0e7981 */ /* 0x000ee4000c1e1b00 */
[----:B------:R-:W-:-:S04]  /*07b0*/  IMAD.WIDE.U32 R20, R21, 0x8, R16 ;  /* 0x0000000815147825 */ /* 0x000fc800078e0010 */
[----:B------:R-:W-:Y:S02]  /*07c0*/  IMAD.WIDE.U32 R16, R23, 0x8, R16 ;  /* 0x0000000817107825 */ /* 0x000fe400078e0010 */
[----:B------:R-:W4:Y:S02]  /*07d0*/  LDG.E.64 R20, desc[UR6][R20.64] ;  /* 0x0000000614147981 */ /* 0x000f24000c1e1b00 */
[C-C-:B------:R-:W-:Y:S01]  /*07e0*/  IMAD.WIDE.U32 R22, R27.reuse, 0x8, R24.reuse ;  /* 0x000000081b167825 */ /* 0x140fe200078e0018 */
[----:B------:R-:W-:Y:S01]  /*07f0*/  IADD3 R27, PT, PT, R27, R0, RZ ;  /* 0x000000001b1b7210 */ /* 0x000fe20007ffe0ff */
[----:B------:R-:W5:Y:S04]  /*0800*/  LDG.E.64 R16, desc[UR6][R16.64] ;  /* 0x0000000610107981 */ /* 0x000f68000c1e1b00 */
[----:B------:R-:W4:Y:S01]  /*0810*/  LDG.E.64 R22, desc[UR6][R22.64] ;  /* 0x0000000616167981 */ /* 0x000f22000c1e1b00 */
[----:B------:R-:W-:-:S06]  /*0820*/  IMAD.WIDE.U32 R24, R27, 0x8, R24 ;  /* 0x000000081b187825 */ /* 0x000fcc00078e0018 */
[----:B------:R-:W5:Y:S01]  /*0830*/  LDG.E.64 R24, desc[UR6][R24.64] ;  /* 0x0000000618187981 */ /* 0x000f62000c1e1b00 */
[----:B------:R-:W-:Y:S01]  /*0840*/  IADD3 R7, PT, PT, R7, 0x4, RZ ;  /* 0x0000000407077810 */ /* 0x000fe20007ffe0ff */
[----:B--2---:R-:W-:-:S08]  /*0850*/  DFMA R8, R10, R8, R18 ;  /* 0x000000080a08722b */ /* 0x004fd00000000012 */
[----:B---3--:R-:W-:-:S08]  /*0860*/  DFMA R8, R14, R12, R8 ;  /* 0x0000000c0e08722b */ /* 0x008fd00000000008 */
[----:B----4-:R-:W-:-:S08]  /*0870*/  DFMA R8, R20, R22, R8 ;  /* 0x000000161408722b */ /* 0x010fd00000000008 */
[----:B-----5:R-:W-:-:S11]  /*0880*/  DFMA R18, R16, R24, R8 ;  /* 0x000000181012722b */ /* 0x020fd60000000008 */
.L_x_3:
[----:B------:R-:W-:Y:S05]  /*0890*/  @!P1 BRA `(.L_x_0) ;  /* 0x00000000007c9947 */ /* 0x000fea0003800000 */
[----:B------:R-:W-:Y:S01]  /*08a0*/  ISETP.NE.AND P0, PT, R5, 0x1, PT ;  /* 0x000000010500780c */ /* 0x000fe20003f05270 */
[----:B------:R-:W0:Y:S01]  /*08b0*/  LDC.64 R16, c[0x0][0x388] ;  /* 0x0000e200ff107b82 */ /* 0x000e220000000a00 */
[----:B------:R-:W-:-:S04]  /*08c0*/  LOP3.LUT R4, R4, 0x1, RZ, 0xc0, !PT ;  /* 0x0000000104047812 */ /* 0x000fc800078ec0ff */
[----:B------:R-:W-:-:S03]  /*08d0*/  ISETP.NE.U32.AND P1, PT, R4, 0x1, PT ;  /* 0x000000010400780c */ /* 0x000fc60003f25070 */
[----:B------:R-:W1:Y:S04]  /*08e0*/  LDC.64 R14, c[0x0][0x380] ;  /* 0x0000e000ff0e7b82 */ /* 0x000e680000000a00 */
[----:B------:R-:W-:-:S04]  /*08f0*/  @P0 IMAD R23, R7, R0, R3 ;  /* 0x0000000007170224 */ /* 0x000fc800078e0203 */
[----:B------:R-:W2:Y:S08]  /*0900*/  @P0 LDC R10, c[0x0][0x39c] ;  /* 0x0000e700ff0a0b82 */ /* 0x000eb00000000800 */
[----:B------:R-:W3:Y:S08]  /*0910*/  @!P1 LDC R6, c[0x0][0x39c] ;  /* 0x0000e700ff069b82 */ /* 0x000ef00000000800 */
[----:B------:R-:W4:Y:S08]  /*0920*/  LDC.64 R4, c[0x0][0x380] ;  /* 0x0000e000ff047b82 */ /* 0x000f300000000a00 */
[----:B------:R-:W5:Y:S01]  /*0930*/  LDC.64 R8, c[0x0][0x388] ;  /* 0x0000e200ff087b82 */ /* 0x000f620000000a00 */
[----:B--2---:R-:W-:Y:S01]  /*0940*/  @P0 IMAD R21, R2, R10, R7 ;  /* 0x0000000a02150224 */ /* 0x004fe200078e0207 */
[----:B------:R-:W-:Y:S01]  /*0950*/  @P0 IADD3 R7, PT, PT, R7, 0x2, RZ ;  /* 0x0000000207070810 */ /* 0x000fe20007ffe0ff */
[C---:B0-----:R-:W-:Y:S01]  /*0960*/  @P0 IMAD.WIDE.U32 R10, R23.reuse, 0x8, R16 ;  /* 0x00000008170a0825 */ /* 0x041fe200078e0010 */
[----:B------:R-:W-:-:S03]  /*0970*/  @P0 IADD3 R23, PT, PT, R23, R0, RZ ;  /* 0x0000000017170210 */ /* 0x000fc60007ffe0ff */
[C-C-:B-1----:R-:W-:Y:S01]  /*0980*/  @P0 IMAD.WIDE.U32 R12, R21.reuse, 0x8, R14.reuse ;  /* 0x00000008150c0825 */ /* 0x142fe200078e000e */
[----:B------:R-:W-:Y:S01]  /*0990*/  @P0 IADD3 R21, PT, PT, R21, 0x1, RZ ;  /* 0x0000000115150810 */ /* 0x000fe20007ffe0ff */
[----:B------:R-:W2:Y:S04]  /*09a0*/  @P0 LDG.E.64 R10, desc[UR6][R10.64] ;  /* 0x000000060a0a0981 */ /* 0x000ea8000c1e1b00 */
[----:B------:R-:W2:Y:S01]  /*09b0*/  @P0 LDG.E.64 R12, desc[UR6][R12.64] ;  /* 0x000000060c0c0981 */ /* 0x000ea2000c1e1b00 */
[----:B------:R-:W-:-:S04]  /*09c0*/  @P0 IMAD.WIDE.U32 R14, R21, 0x8, R14 ;  /* 0x00000008150e0825 */ /* 0x000fc800078e000e */
[----:B------:R-:W-:Y:S02]  /*09d0*/  @P0 IMAD.WIDE.U32 R16, R23, 0x8, R16 ;  /* 0x0000000817100825 */ /* 0x000fe400078e0010 */
[----:B------:R-:W2:Y:S02]  /*09e0*/  @P0 LDG.E.64 R14, desc[UR6][R14.64] ;  /* 0x000000060e0e0981 */ /* 0x000ea4000c1e1b00 */
[----:B---3--:R-:W-:Y:S02]  /*09f0*/  @!P1 IMAD R21, R2, R6, R7 ;  /* 0x0000000602159224 */ /* 0x008fe400078e0207 */
[----:B------:R-:W-:Y:S02]  /*0a00*/  @!P1 IMAD R23, R7, R0, R3 ;  /* 0x0000000007179224 */ /* 0x000fe400078e0203 */
[----:B------:R-:W3:Y:S01]  /*0a10*/  @P0 LDG.E.64 R6, desc[UR6][R16.64] ;  /* 0x0000000610060981 */ /* 0x000ee2000c1e1b00 */
[----:B----4-:R-:W-:-:S04]  /*0a20*/  @!P1 IMAD.WIDE.U32 R4, R21, 0x8, R4 ;  /* 0x0000000815049825 */ /* 0x010fc800078e0004 */
[----:B-----5:R-:W-:Y:S02]  /*0a30*/  @!P1 IMAD.WIDE.U32 R8, R23, 0x8, R8 ;  /* 0x0000000817089825 */ /* 0x020fe400078e0008 */
[----:B------:R-:W4:Y:S04]  /*0a40*/  @!P1 LDG.E.64 R4, desc[UR6][R4.64] ;  /* 0x0000000604049981 */ /* 0x000f28000c1e1b00 */
[----:B------:R-:W4:Y:S01]  /*0a50*/  @!P1 LDG.E.64 R8, desc[UR6][R8.64] ;  /* 0x0000000608089981 */ /* 0x000f22000c1e1b00 */
[----:B--2---:R-:W-:-:S08]  /*0a60*/  @P0 DFMA R10, R12, R10, R18 ;  /* 0x0000000a0c0a022b */ /* 0x004fd00000000012 */
[----:B---3--:R-:W-:-:S08]  /*0a70*/  @P0 DFMA R18, R14, R6, R10 ;  /* 0x000000060e12022b */ /* 0x008fd0000000000a */
[----:B----4-:R-:W-:-:S11]  /*0a80*/  @!P1 DFMA R18, R4, R8, R18 ;  /* 0x000000080412922b */ /* 0x010fd60000000012 */
.L_x_0:
[----:B------:R-:W0:Y:S01]  /*0a90*/  LDC.64 R4, c[0x0][0x390] ;  /* 0x0000e400ff047b82 */ /* 0x000e220000000a00 */
[----:B------:R-:W-:-:S04]  /*0aa0*/  IMAD R3, R2, R0, R3 ;  /* 0x0000000002037224 */ /* 0x000fc800078e0203 */
[----:B0-----:R-:W-:-:S05]  /*0ab0*/  IMAD.WIDE.U32 R2, R3, 0x8, R4 ;  /* 0x0000000803027825 */ /* 0x001fca00078e0004 */
[----:B------:R-:W-:Y:S01]  /*0ac0*/  STG.E.64 desc[UR6][R2.64], R18 ;  /* 0x0000001202007986 */ /* 0x000fe2000c101b06 */
[----:B------:R-:W-:Y:S05]  /*0ad0*/  EXIT ;  /* 0x000000000000794d */ /* 0x000fea0003800000 */
.L_x_4:
[----:B------:R-:W-:-:S00]  /*0ae0*/  BRA `(.L_x_4) ;  /* 0xfffffffc00fc7947 */ /* 0x000fc0000383ffff */
[----:B------:R-:W-:-:S00]  /*0af0*/  NOP ;  /* 0x0000000000007918 */ /* 0x000fc00000000000 */
        /* <DEDUP_REMOVED lines=8> */
.L_x_5:


//--------------------- .nv.shared.reserved.0     --------------------------
	.section	.nv.shared.reserved.0,"aw",@nobits
	.weak		__nv_reservedSMEM_offset_0_alias
	.size		__nv_reservedSMEM_offset_0_alias, 0, 64
	.other		__nv_reservedSMEM_offset_0_alias,@"STO_CUDA_RESERVED_SHARED STV_DEFAULT"
__nv_reservedSMEM_offset_0_alias:
	.zero		0
	.zero		64


//--------------------- .nv.constant0._Z4gemmPdS_S_jjjj --------------------------
	.section	.nv.constant0._Z4gemmPdS_S_jjjj,"a",@progbits
	.sectionflags	@""
	.align	4
.nv.constant0._Z4gemmPdS_S_jjjj:
	.zero		936


//--------------------- SYMBOLS --------------------------

	.type		.nv.reservedSmem.offset0,@object
	.size		.nv.reservedSmem.offset0,0x4
